	.headerflags	@"EF_CUDA_TEXMODE_UNIFIED EF_CUDA_64BIT_ADDRESS EF_CUDA_ACCELERATORS EF_CUDA_SM90 EF_CUDA_VIRTUAL_SM(EF_CUDA_SM90)"
	.elftype	@"ET_EXEC"


//--------------------- .nv.info                  --------------------------
	.section	.nv.info,"",@"SHT_CUDA_INFO"
	.align	4


	//----- nvinfo : EIATTR_REGCOUNT
	.align		4
        /*0000*/ 	.byte	0x04, 0x2f
        /*0002*/ 	.short	(.L_1 - .L_0)
	.align		4
.L_0:
        /*0004*/ 	.word	index@(triton_poi_fused_mean_mul_sigmoid_42)
        /*0008*/ 	.word	0x0000001c


	//----- nvinfo : EIATTR_MIN_STACK_SIZE
	.align		4
.L_1:
        /*000c*/ 	.byte	0x04, 0x12
        /*000e*/ 	.short	(.L_3 - .L_2)
	.align		4
.L_2:
        /*0010*/ 	.word	index@(triton_poi_fused_mean_mul_sigmoid_42)
        /*0014*/ 	.word	0x00000000


	//----- nvinfo : EIATTR_FRAME_SIZE
	.align		4
.L_3:
        /*0018*/ 	.byte	0x04, 0x11
        /*001a*/ 	.short	(.L_5 - .L_4)
	.align		4
.L_4:
        /*001c*/ 	.word	index@(triton_poi_fused_mean_mul_sigmoid_42)
        /*0020*/ 	.word	0x00000000


	//----- nvinfo : EIATTR_MIN_STACK_SIZE
	.align		4
.L_5:
        /*0024*/ 	.byte	0x04, 0x12
        /*0026*/ 	.short	(.L_7 - .L_6)
	.align		4
.L_6:
        /*0028*/ 	.word	index@(triton_poi_fused_mean_mul_sigmoid_42)
        /*002c*/ 	.word	0x00000000
.L_7:


//--------------------- .nv.info.triton_poi_fused_mean_mul_sigmoid_42 --------------------------
	.section	.nv.info.triton_poi_fused_mean_mul_sigmoid_42,"",@"SHT_CUDA_INFO"
	.sectionflags	@""
	.align	4


	//----- nvinfo : EIATTR_CUDA_API_VERSION
	.align		4
        /*0000*/ 	.byte	0x04, 0x37
        /*0002*/ 	.short	(.L_9 - .L_8)
.L_8:
        /*0004*/ 	.word	0x0000007c


	//----- nvinfo : EIATTR_KPARAM_INFO
	.align		4
.L_9:
        /*0008*/ 	.byte	0x04, 0x17
        /*000a*/ 	.short	(.L_11 - .L_10)
.L_10:
        /*000c*/ 	.word	0x00000000
        /*0010*/ 	.short	0x0002
        /*0012*/ 	.short	0x0010
        /*0014*/ 	.byte	0x00, 0xf0, 0x11, 0x00


	//----- nvinfo : EIATTR_KPARAM_INFO
	.align		4
.L_11:
        /*0018*/ 	.byte	0x04, 0x17
        /*001a*/ 	.short	(.L_13 - .L_12)
.L_12:
        /*001c*/ 	.word	0x00000000
        /*0020*/ 	.short	0x0001
        /*0022*/ 	.short	0x0008
        /*0024*/ 	.byte	0x00, 0xf4, 0x21, 0x00


	//----- nvinfo : EIATTR_KPARAM_INFO
	.align		4
.L_13:
        /*0028*/ 	.byte	0x04, 0x17
        /*002a*/ 	.short	(.L_15 - .L_14)
.L_14:
        /*002c*/ 	.word	0x00000000
        /*0030*/ 	.short	0x0000
        /*0032*/ 	.short	0x0000
        /*0034*/ 	.byte	0x00, 0xf4, 0x21, 0x00


	//----- nvinfo : EIATTR_SPARSE_MMA_MASK
	.align		4
.L_15:
        /*0038*/ 	.byte	0x03, 0x50
        /*003a*/ 	.short	0x0000


	//----- nvinfo : EIATTR_MAXREG_COUNT
	.align		4
        /*003c*/ 	.byte	0x03, 0x1b
        /*003e*/ 	.short	0x00ff


	//----- nvinfo : EIATTR_EXIT_INSTR_OFFSETS
	.align		4
        /*0040*/ 	.byte	0x04, 0x1c
        /*0042*/ 	.short	(.L_17 - .L_16)


	//   ....[0]....
.L_16:
        /*0044*/ 	.word	0x00000880


	//   ....[1]....
        /*0048*/ 	.word	0x000008c0


	//----- nvinfo : EIATTR_REQNTID
	.align		4
.L_17:
        /*004c*/ 	.byte	0x04, 0x10
        /*004e*/ 	.short	(.L_19 - .L_18)
.L_18:
        /*0050*/ 	.word	0x00000080
        /*0054*/ 	.word	0x00000001
        /*0058*/ 	.word	0x00000001


	//----- nvinfo : EIATTR_CBANK_PARAM_SIZE
	.align		4
.L_19:
        /*005c*/ 	.byte	0x03, 0x19
        /*005e*/ 	.short	0x0014


	//----- nvinfo : EIATTR_PARAM_CBANK
	.align		4
        /*0060*/ 	.byte	0x04, 0x0a
        /*0062*/ 	.short	(.L_21 - .L_20)
	.align		4
.L_20:
        /*0064*/ 	.word	index@(.nv.constant0.triton_poi_fused_mean_mul_sigmoid_42)
        /*0068*/ 	.short	0x0210
        /*006a*/ 	.short	0x0014


	//----- nvinfo : EIATTR_SW_WAR
	.align		4
.L_21:
        /*006c*/ 	.byte	0x04, 0x36
        /*006e*/ 	.short	(.L_23 - .L_22)
.L_22:
        /*0070*/ 	.word	0x00000008
.L_23:


//--------------------- .nv.callgraph             --------------------------
	.section	.nv.callgraph,"",@"SHT_CUDA_CALLGRAPH"
	.align	4
	.sectionentsize	8
	.align		4
        /*0000*/ 	.word	0x00000000
	.align		4
        /*0004*/ 	.word	0xffffffff
	.align		4
        /*0008*/ 	.word	0x00000000
	.align		4
        /*000c*/ 	.word	0xfffffffe
	.align		4
        /*0010*/ 	.word	0x00000000
	.align		4
        /*0014*/ 	.word	0xfffffffd
	.align		4
        /*0018*/ 	.word	0x00000000
	.align		4
        /*001c*/ 	.word	0xfffffffc


//--------------------- .text.triton_poi_fused_mean_mul_sigmoid_42 --------------------------
	.section	.text.triton_poi_fused_mean_mul_sigmoid_42,"ax",@progbits
	.align	128
        .global         triton_poi_fused_mean_mul_sigmoid_42
        .type           triton_poi_fused_mean_mul_sigmoid_42,@function
        .size           triton_poi_fused_mean_mul_sigmoid_42,(.L_x_1 - triton_poi_fused_mean_mul_sigmoid_42)
        .other          triton_poi_fused_mean_mul_sigmoid_42,@"STO_CUDA_ENTRY STV_DEFAULT"
triton_poi_fused_mean_mul_sigmoid_42:
.text.triton_poi_fused_mean_mul_sigmoid_42:
[----:B------:R-:W0:Y:S02]  /*0000*/  LDC R1, c[0x0][0x28] ;  /* 0x00000a00ff017b82 */ /* 0x000e240000000800 */
[----:B------:R-:W1:Y:S01]  /*0010*/  S2R R0, SR_TID.X ;  /* 0x0000000000007919 */ /* 0x000e620000002100 */
[----:B------:R-:W2:Y:S01]  /*0020*/  LDC.64 R8, c[0x0][0x210] ;  /* 0x00008400ff087b82 */ /* 0x000ea20000000a00 */
[----:B------:R-:W-:Y:S01]  /*0030*/  CS2R R6, SRZ ;  /* 0x0000000000067805 */ /* 0x000fe2000001ff00 */
[----:B------:R-:W-:Y:S01]  /*0040*/  ULDC.64 UR4, c[0x0][0x208] ;  /* 0x0000820000047ab9 */ /* 0x000fe20000000a00 */
[----:B------:R-:W3:Y:S01]  /*0050*/  S2R R13, SR_CTAID.X ;  /* 0x00000000000d7919 */ /* 0x000ee20000002500 */
[----:B------:R-:W-:Y:S02]  /*0060*/  CS2R R4, SRZ ;  /* 0x0000000000047805 */ /* 0x000fe4000001ff00 */
[----:B-1----:R-:W-:-:S04]  /*0070*/  SHF.L.U32 R0, R0, 0x1, RZ ;  /* 0x0000000100007819 */ /* 0x002fc800000006ff */
[----:B------:R-:W-:-:S04]  /*0080*/  LOP3.LUT R0, R0, 0xfe, RZ, 0xc0, !PT ;  /* 0x000000fe00007812 */ /* 0x000fc800078ec0ff */
[----:B---3--:R-:W-:-:S04]  /*0090*/  LEA R13, R13, R0, 0x8 ;  /* 0x000000000d0d7211 */ /* 0x008fc800078e40ff */
[C---:B------:R-:W-:Y:S01]  /*00a0*/  ISETP.GE.AND P0, PT, R13.reuse, 0x1800, PT ;  /* 0x000018000d00780c */ /* 0x040fe20003f06270 */
[----:B------:R-:W-:-:S05]  /*00b0*/  IMAD.HI R0, R13, 0x2aaaaaab, RZ ;  /* 0x2aaaaaab0d007827 */ /* 0x000fca00078e02ff */
[----:B------:R-:W-:-:S04]  /*00c0*/  SHF.R.U32.HI R3, RZ, 0x1f, R0 ;  /* 0x0000001fff037819 */ /* 0x000fc80000011600 */
[----:B------:R-:W-:-:S05]  /*00d0*/  LEA.HI.SX32 R0, R0, R3, 0x18 ;  /* 0x0000000300007211 */ /* 0x000fca00078fc2ff */
[----:B------:R-:W-:-:S04]  /*00e0*/  IMAD R3, R0, -0x600, R13 ;  /* 0xfffffa0000037824 */ /* 0x000fc800078e020d */
[----:B------:R-:W-:-:S04]  /*00f0*/  IMAD R19, R0, 0x1800, R3 ;  /* 0x0000180000137824 */ /* 0x000fc800078e0203 */
[----:B--2---:R-:W-:Y:S01]  /*0100*/  IMAD.WIDE R10, R19, 0x4, R8 ;  /* 0x00000004130a7825 */ /* 0x004fe200078e0208 */
[----:B------:R-:W-:-:S04]  /*0110*/  IADD3 R15, R19, 0x600, RZ ;  /* 0x00000600130f7810 */ /* 0x000fc80007ffe0ff */
[----:B------:R-:W2:Y:S01]  /*0120*/  @!P0 LDG.E.64 R6, desc[UR4][R10.64] ;  /* 0x000000040a068981 */ /* 0x000ea2000c1e1b00 */
[----:B------:R-:W-:-:S05]  /*0130*/  IMAD.WIDE R14, R15, 0x4, R8 ;  /* 0x000000040f0e7825 */ /* 0x000fca00078e0208 */
[----:B------:R-:W3:Y:S01]  /*0140*/  @!P0 LDG.E.64 R4, desc[UR4][R14.64] ;  /* 0x000000040e048981 */ /* 0x000ee2000c1e1b00 */
[----:B------:R-:W-:Y:S02]  /*0150*/  IADD3 R17, R19, 0xc00, RZ ;  /* 0x00000c0013117810 */ /* 0x000fe40007ffe0ff */
[----:B------:R-:W-:Y:S02]  /*0160*/  CS2R R2, SRZ ;  /* 0x0000000000027805 */ /* 0x000fe4000001ff00 */
[----:B------:R-:W-:Y:S01]  /*0170*/  IADD3 R19, R19, 0x1200, RZ ;  /* 0x0000120013137810 */ /* 0x000fe20007ffe0ff */
[----:B------:R-:W-:-:S04]  /*0180*/  IMAD.WIDE R16, R17, 0x4, R8 ;  /* 0x0000000411107825 */ /* 0x000fc800078e0208 */
[----:B------:R-:W-:Y:S01]  /*0190*/  IMAD.WIDE R18, R19, 0x4, R8 ;  /* 0x0000000413127825 */ /* 0x000fe200078e0208 */
[----:B------:R-:W-:Y:S01]  /*01a0*/  CS2R R8, SRZ ;  /* 0x0000000000087805 */ /* 0x000fe2000001ff00 */
[----:B------:R-:W4:Y:S05]  /*01b0*/  @!P0 LDG.E.64 R2, desc[UR4][R16.64] ;  /* 0x0000000410028981 */ /* 0x000f2a000c1e1b00 */
[----:B------:R-:W5:Y:S01]  /*01c0*/  @!P0 LDG.E.64 R8, desc[UR4][R18.64] ;  /* 0x0000000412088981 */ /* 0x000f62000c1e1b00 */
[----:B--2---:R-:W-:-:S04]  /*01d0*/  FADD R0, RZ, -R6 ;  /* 0x80000006ff007221 */ /* 0x004fc80000000000 */
[----:B------:R-:W-:Y:S01]  /*01e0*/  FMUL R10, R0, 1.4426950216293334961 ;  /* 0x3fb8aa3b000a7820 */ /* 0x000fe20000400000 */
[----:B---3--:R-:W-:Y:S01]  /*01f0*/  FADD R0, RZ, -R4 ;  /* 0x80000004ff007221 */ /* 0x008fe20000000000 */
[----:B------:R-:W-:-:S03]  /*0200*/  FADD R11, RZ, -R5 ;  /* 0x80000005ff0b7221 */ /* 0x000fc60000000000 */
[----:B------:R-:W-:Y:S01]  /*0210*/  FSETP.GEU.AND P2, PT, R10, -126, PT ;  /* 0xc2fc00000a00780b */ /* 0x000fe20003f4e000 */
[----:B------:R-:W-:Y:S01]  /*0220*/  FMUL R12, R0, 1.4426950216293334961 ;  /* 0x3fb8aa3b000c7820 */ /* 0x000fe20000400000 */
[----:B------:R-:W-:Y:S01]  /*0230*/  FADD R0, RZ, -R7 ;  /* 0x80000007ff007221 */ /* 0x000fe20000000000 */
[----:B------:R-:W-:-:S03]  /*0240*/  FMUL R11, R11, 1.4426950216293334961 ;  /* 0x3fb8aa3b0b0b7820 */ /* 0x000fc60000400000 */
[----:B------:R-:W-:Y:S01]  /*0250*/  FSETP.GEU.AND P5, PT, R12, -126, PT ;  /* 0xc2fc00000c00780b */ /* 0x000fe20003fae000 */
[----:B------:R-:W-:Y:S01]  /*0260*/  FMUL R0, R0, 1.4426950216293334961 ;  /* 0x3fb8aa3b00007820 */ /* 0x000fe20000400000 */
[----:B------:R-:W-:Y:S01]  /*0270*/  FSETP.GEU.AND P4, PT, R11, -126, PT ;  /* 0xc2fc00000b00780b */ /* 0x000fe20003f8e000 */
[----:B----4-:R-:W-:-:S03]  /*0280*/  FADD R14, RZ, -R2 ;  /* 0x80000002ff0e7221 */ /* 0x010fc60000000000 */
[----:B------:R-:W-:Y:S01]  /*0290*/  FSETP.GEU.AND P1, PT, R0, -126, PT ;  /* 0xc2fc00000000780b */ /* 0x000fe20003f2e000 */
[----:B------:R-:W-:Y:S01]  /*02a0*/  @!P2 FMUL R10, R10, 0.5 ;  /* 0x3f0000000a0aa820 */ /* 0x000fe20000400000 */
[----:B------:R-:W-:Y:S01]  /*02b0*/  FMUL R15, R14, 1.4426950216293334961 ;  /* 0x3fb8aa3b0e0f7820 */ /* 0x000fe20000400000 */
[----:B-----5:R-:W-:Y:S01]  /*02c0*/  FADD R16, RZ, -R8 ;  /* 0x80000008ff107221 */ /* 0x020fe20000000000 */
[----:B------:R-:W-:-:S03]  /*02d0*/  FADD R14, RZ, -R3 ;  /* 0x80000003ff0e7221 */ /* 0x000fc60000000000 */
[----:B------:R-:W-:Y:S01]  /*02e0*/  @!P5 FMUL R12, R12, 0.5 ;  /* 0x3f0000000c0cd820 */ /* 0x000fe20000400000 */
[----:B------:R-:W1:Y:S01]  /*02f0*/  MUFU.EX2 R10, R10 ;  /* 0x0000000a000a7308 */ /* 0x000e620000000800 */
[----:B------:R-:W-:Y:S01]  /*0300*/  FSETP.GEU.AND P3, PT, R15, -126, PT ;  /* 0xc2fc00000f00780b */ /* 0x000fe20003f6e000 */
[----:B------:R-:W-:Y:S01]  /*0310*/  FMUL R17, R16, 1.4426950216293334961 ;  /* 0x3fb8aa3b10117820 */ /* 0x000fe20000400000 */
[----:B------:R-:W-:Y:S01]  /*0320*/  FMUL R14, R14, 1.4426950216293334961 ;  /* 0x3fb8aa3b0e0e7820 */ /* 0x000fe20000400000 */
[----:B------:R-:W-:Y:S01]  /*0330*/  FADD R16, RZ, -R9 ;  /* 0x80000009ff107221 */ /* 0x000fe20000000000 */
[----:B------:R-:W-:Y:S01]  /*0340*/  @!P1 FMUL R0, R0, 0.5 ;  /* 0x3f00000000009820 */ /* 0x000fe20000400000 */
[----:B------:R-:W-:Y:S02]  /*0350*/  @!P4 FMUL R11, R11, 0.5 ;  /* 0x3f0000000b0bc820 */ /* 0x000fe40000400000 */
[----:B------:R-:W2:Y:S01]  /*0360*/  MUFU.EX2 R12, R12 ;  /* 0x0000000c000c7308 */ /* 0x000ea20000000800 */
[----:B------:R-:W-:Y:S01]  /*0370*/  FMUL R18, R16, 1.4426950216293334961 ;  /* 0x3fb8aa3b10127820 */ /* 0x000fe20000400000 */
[----:B------:R-:W-:-:S04]  /*0380*/  FSETP.GEU.AND P6, PT, R14, -126, PT ;  /* 0xc2fc00000e00780b */ /* 0x000fc80003fce000 */
[----:B------:R-:W-:Y:S01]  /*0390*/  @!P3 FMUL R15, R15, 0.5 ;  /* 0x3f0000000f0fb820 */ /* 0x000fe20000400000 */
[----:B-1----:R-:W-:Y:S01]  /*03a0*/  @!P2 FMUL R10, R10, R10 ;  /* 0x0000000a0a0aa220 */ /* 0x002fe20000400000 */
[----:B------:R-:W-:Y:S01]  /*03b0*/  FSETP.GEU.AND P2, PT, R18, -126, PT ;  /* 0xc2fc00001200780b */ /* 0x000fe20003f4e000 */
[----:B------:R-:W1:Y:S02]  /*03c0*/  MUFU.EX2 R0, R0 ;  /* 0x0000000000007308 */ /* 0x000e640000000800 */
[----:B------:R-:W-:Y:S01]  /*03d0*/  FADD R10, R10, 1 ;  /* 0x3f8000000a0a7421 */ /* 0x000fe20000000000 */
[----:B--2---:R-:W-:Y:S01]  /*03e0*/  @!P5 FMUL R12, R12, R12 ;  /* 0x0000000c0c0cd220 */ /* 0x004fe20000400000 */
[----:B------:R-:W-:-:S04]  /*03f0*/  FSETP.GEU.AND P5, PT, R17, -126, PT ;  /* 0xc2fc00001100780b */ /* 0x000fc80003fae000 */
[----:B------:R-:W2:Y:S01]  /*0400*/  MUFU.EX2 R11, R11 ;  /* 0x0000000b000b7308 */ /* 0x000ea20000000800 */
[----:B------:R-:W-:Y:S01]  /*0410*/  @!P6 FMUL R14, R14, 0.5 ;  /* 0x3f0000000e0ee820 */ /* 0x000fe20000400000 */
[----:B------:R-:W-:Y:S02]  /*0420*/  FADD R12, R12, 1 ;  /* 0x3f8000000c0c7421 */ /* 0x000fe40000000000 */
[----:B------:R-:W-:Y:S01]  /*0430*/  @!P2 FMUL R18, R18, 0.5 ;  /* 0x3f0000001212a820 */ /* 0x000fe20000400000 */
[----:B-1----:R-:W-:-:S03]  /*0440*/  @!P1 FMUL R0, R0, R0 ;  /* 0x0000000000009220 */ /* 0x002fc60000400000 */
[----:B------:R-:W1:Y:S01]  /*0450*/  MUFU.EX2 R15, R15 ;  /* 0x0000000f000f7308 */ /* 0x000e620000000800 */
[----:B------:R-:W-:Y:S01]  /*0460*/  FSETP.GT.AND P1, PT, R10, 8.50705917302346158658e+37, PT ;  /* 0x7e8000000a00780b */ /* 0x000fe20003f24000 */
[----:B------:R-:W-:Y:S01]  /*0470*/  FADD R16, R0, 1 ;  /* 0x3f80000000107421 */ /* 0x000fe20000000000 */
[----:B------:R-:W-:Y:S01]  /*0480*/  @!P5 FMUL R17, R17, 0.5 ;  /* 0x3f0000001111d820 */ /* 0x000fe20000400000 */
[----:B------:R-:W-:Y:S01]  /*0490*/  HFMA2.MMA R0, -RZ, RZ, 1.625, 0 ;  /* 0x3e800000ff007435 */ /* 0x000fe200000001ff */
[----:B--2---:R-:W-:-:S03]  /*04a0*/  @!P4 FMUL R11, R11, R11 ;  /* 0x0000000b0b0bc220 */ /* 0x004fc60000400000 */
[----:B------:R-:W2:Y:S01]  /*04b0*/  MUFU.EX2 R14, R14 ;  /* 0x0000000e000e7308 */ /* 0x000ea20000000800 */
[----:B------:R-:W-:Y:S01]  /*04c0*/  FSETP.GT.AND P4, PT, R16, 8.50705917302346158658e+37, PT ;  /* 0x7e8000001000780b */ /* 0x000fe20003f84000 */
[----:B------:R-:W-:-:S04]  /*04d0*/  FADD R11, R11, 1 ;  /* 0x3f8000000b0b7421 */ /* 0x000fc80000000000 */
[----:B------:R-:W-:Y:S01]  /*04e0*/  @P1 FMUL R10, R10, 0.25 ;  /* 0x3e8000000a0a1820 */ /* 0x000fe20000400000 */
[----:B-1----:R-:W-:Y:S01]  /*04f0*/  @!P3 FMUL R15, R15, R15 ;  /* 0x0000000f0f0fb220 */ /* 0x002fe20000400000 */
[----:B------:R-:W1:Y:S01]  /*0500*/  MUFU.EX2 R17, R17 ;  /* 0x0000001100117308 */ /* 0x000e620000000800 */
[----:B------:R-:W-:Y:S02]  /*0510*/  FSETP.GT.AND P3, PT, R12, 8.50705917302346158658e+37, PT ;  /* 0x7e8000000c00780b */ /* 0x000fe40003f64000 */
[----:B------:R-:W-:Y:S02]  /*0520*/  FADD R22, R15, 1 ;  /* 0x3f8000000f167421 */ /* 0x000fe40000000000 */
[----:B------:R-:W-:Y:S01]  /*0530*/  FSEL R21, R0, 1, P3 ;  /* 0x3f80000000157808 */ /* 0x000fe20001800000 */
[----:B------:R-:W-:Y:S01]  /*0540*/  @P4 FMUL R16, R16, 0.25 ;  /* 0x3e80000010104820 */ /* 0x000fe20000400000 */
[----:B--2---:R-:W-:Y:S01]  /*0550*/  @!P6 FMUL R14, R14, R14 ;  /* 0x0000000e0e0ee220 */ /* 0x004fe20000400000 */
[----:B------:R-:W2:Y:S01]  /*0560*/  MUFU.EX2 R23, R18 ;  /* 0x0000001200177308 */ /* 0x000ea20000000800 */
[----:B------:R-:W-:-:S02]  /*0570*/  FSETP.GT.AND P6, PT, R11, 8.50705917302346158658e+37, PT ;  /* 0x7e8000000b00780b */ /* 0x000fc40003fc4000 */
[----:B------:R-:W-:Y:S02]  /*0580*/  FADD R24, R14, 1 ;  /* 0x3f8000000e187421 */ /* 0x000fe40000000000 */
[----:B------:R-:W-:Y:S01]  /*0590*/  FSEL R25, R0, 1, P6 ;  /* 0x3f80000000197808 */ /* 0x000fe20003000000 */
[----:B------:R-:W-:Y:S01]  /*05a0*/  @P3 FMUL R12, R12, 0.25 ;  /* 0x3e8000000c0c3820 */ /* 0x000fe20000400000 */
[----:B-1----:R-:W-:Y:S01]  /*05b0*/  @!P5 FMUL R17, R17, R17 ;  /* 0x000000111111d220 */ /* 0x002fe20000400000 */
[----:B------:R1:W3:Y:S01]  /*05c0*/  MUFU.RCP R19, R10 ;  /* 0x0000000a00137308 */ /* 0x0002e20000001000 */
[----:B------:R-:W-:Y:S02]  /*05d0*/  FSETP.GT.AND P5, PT, R22, 8.50705917302346158658e+37, PT ;  /* 0x7e8000001600780b */ /* 0x000fe40003fa4000 */
[----:B------:R-:W-:Y:S01]  /*05e0*/  FADD R15, R17, 1 ;  /* 0x3f800000110f7421 */ /* 0x000fe20000000000 */
[----:B------:R-:W-:Y:S02]  /*05f0*/  FSETP.GT.AND P3, PT, R24, 8.50705917302346158658e+37, PT ;  /* 0x7e8000001800780b */ /* 0x000fe40003f64000 */
[----:B------:R-:W-:Y:S01]  /*0600*/  @P6 FMUL R11, R11, 0.25 ;  /* 0x3e8000000b0b6820 */ /* 0x000fe20000400000 */
[----:B--2---:R-:W-:Y:S01]  /*0610*/  @!P2 FMUL R23, R23, R23 ;  /* 0x000000171717a220 */ /* 0x004fe20000400000 */
[----:B------:R-:W-:Y:S01]  /*0620*/  FSETP.GT.AND P2, PT, R15, 8.50705917302346158658e+37, PT ;  /* 0x7e8000000f00780b */ /* 0x000fe20003f44000 */
[----:B------:R-:W2:Y:S01]  /*0630*/  MUFU.RCP R18, R12 ;  /* 0x0000000c00127308 */ /* 0x000ea20000001000 */
[C---:B-1----:R-:W-:Y:S01]  /*0640*/  FSEL R10, R0.reuse, 1, P1 ;  /* 0x3f800000000a7808 */ /* 0x042fe20000800000 */
[----:B------:R-:W-:Y:S01]  /*0650*/  FADD R17, R23, 1 ;  /* 0x3f80000017117421 */ /* 0x000fe20000000000 */
[----:B------:R-:W-:-:S02]  /*0660*/  FSEL R23, R0, 1, P4 ;  /* 0x3f80000000177808 */ /* 0x000fc40002000000 */
[----:B------:R-:W-:Y:S01]  /*0670*/  @P5 FMUL R22, R22, 0.25 ;  /* 0x3e80000016165820 */ /* 0x000fe20000400000 */
[----:B---3--:R-:W-:Y:S01]  /*0680*/  FMUL R19, R19, R10 ;  /* 0x0000000a13137220 */ /* 0x008fe20000400000 */
[----:B------:R-:W-:Y:S01]  /*0690*/  FSETP.GT.AND P1, PT, R17, 8.50705917302346158658e+37, PT ;  /* 0x7e8000001100780b */ /* 0x000fe20003f24000 */
[----:B------:R1:W3:Y:S01]  /*06a0*/  MUFU.RCP R20, R11 ;  /* 0x0000000b00147308 */ /* 0x0002e20000001000 */
[----:B------:R-:W-:-:S03]  /*06b0*/  @P3 FMUL R24, R24, 0.25 ;  /* 0x3e80000018183820 */ /* 0x000fc60000400000 */
[----:B------:R-:W-:Y:S01]  /*06c0*/  @P2 FMUL R15, R15, 0.25 ;  /* 0x3e8000000f0f2820 */ /* 0x000fe20000400000 */
[----:B--2---:R-:W-:-:S03]  /*06d0*/  FMUL R21, R18, R21 ;  /* 0x0000001512157220 */ /* 0x004fc60000400000 */
[----:B------:R-:W2:Y:S01]  /*06e0*/  MUFU.RCP R16, R16 ;  /* 0x0000001000107308 */ /* 0x000ea20000001000 */
[----:B-1----:R-:W1:Y:S01]  /*06f0*/  LDC.64 R10, c[0x0][0x218] ;  /* 0x00008600ff0a7b82 */ /* 0x002e620000000a00 */
[----:B------:R-:W-:Y:S02]  /*0700*/  FMUL R4, R21, R4 ;  /* 0x0000000415047220 */ /* 0x000fe40000400000 */
[----:B------:R-:W-:Y:S01]  /*0710*/  @P1 FMUL R17, R17, 0.25 ;  /* 0x3e80000011111820 */ /* 0x000fe20000400000 */
[----:B------:R-:W-:Y:S01]  /*0720*/  FSEL R21, R0, 1, P5 ;  /* 0x3f80000000157808 */ /* 0x000fe20002800000 */
[----:B---3--:R-:W-:Y:S02]  /*0730*/  FMUL R20, R20, R25 ;  /* 0x0000001914147220 */ /* 0x008fe40000400000 */
[----:B------:R-:W3:Y:S01]  /*0740*/  MUFU.RCP R14, R22 ;  /* 0x00000016000e7308 */ /* 0x000ee20000001000 */
[----:B------:R-:W-:Y:S01]  /*0750*/  FFMA R19, R19, R6, R4 ;  /* 0x0000000613137223 */ /* 0x000fe20000000004 */
[----:B------:R-:W-:Y:S01]  /*0760*/  FSEL R4, R0, 1, P2 ;  /* 0x3f80000000047808 */ /* 0x000fe20001000000 */
[----:B------:R-:W-:Y:S01]  /*0770*/  FMUL R5, R20, R5 ;  /* 0x0000000514057220 */ /* 0x000fe20000400000 */
[----:B--2---:R-:W-:-:S04]  /*0780*/  FMUL R16, R16, R23 ;  /* 0x0000001710107220 */ /* 0x004fc80000400000 */
[----:B------:R-:W2:Y:S01]  /*0790*/  MUFU.RCP R12, R24 ;  /* 0x00000018000c7308 */ /* 0x000ea20000001000 */
[C---:B------:R-:W-:Y:S02]  /*07a0*/  FSEL R23, R0.reuse, 1, P3 ;  /* 0x3f80000000177808 */ /* 0x040fe40001800000 */
[----:B------:R-:W-:Y:S01]  /*07b0*/  FSEL R0, R0, 1, P1 ;  /* 0x3f80000000007808 */ /* 0x000fe20000800000 */
[----:B------:R-:W-:Y:S01]  /*07c0*/  FFMA R16, R16, R7, R5 ;  /* 0x0000000710107223 */ /* 0x000fe20000000005 */
[----:B---3--:R-:W-:-:S03]  /*07d0*/  FMUL R14, R14, R21 ;  /* 0x000000150e0e7220 */ /* 0x008fc60000400000 */
[----:B------:R-:W3:Y:S01]  /*07e0*/  MUFU.RCP R15, R15 ;  /* 0x0000000f000f7308 */ /* 0x000ee20000001000 */
[----:B-1----:R-:W-:-:S04]  /*07f0*/  IMAD.WIDE R10, R13, 0x4, R10 ;  /* 0x000000040d0a7825 */ /* 0x002fc800078e020a */
[----:B------:R-:W-:Y:S01]  /*0800*/  FFMA R19, R14, R2, R19 ;  /* 0x000000020e137223 */ /* 0x000fe20000000013 */
[----:B--2---:R-:W-:Y:S02]  /*0810*/  FMUL R23, R12, R23 ;  /* 0x000000170c177220 */ /* 0x004fe40000400000 */
[----:B------:R-:W1:Y:S02]  /*0820*/  MUFU.RCP R17, R17 ;  /* 0x0000001100117308 */ /* 0x000e640000001000 */
[----:B------:R-:W-:Y:S01]  /*0830*/  FFMA R16, R23, R3, R16 ;  /* 0x0000000317107223 */ /* 0x000fe20000000010 */
[----:B---3--:R-:W-:-:S04]  /*0840*/  FMUL R4, R15, R4 ;  /* 0x000000040f047220 */ /* 0x008fc80000400000 */
[----:B------:R-:W-:Y:S01]  /*0850*/  FFMA R4, R4, R8, R19 ;  /* 0x0000000804047223 */ /* 0x000fe20000000013 */
[----:B-1----:R-:W-:-:S04]  /*0860*/  FMUL R17, R17, R0 ;  /* 0x0000000011117220 */ /* 0x002fc80000400000 */
[----:B------:R-:W-:Y:S01]  /*0870*/  FFMA R16, R17, R9, R16 ;  /* 0x0000000911107223 */ /* 0x000fe20000000010 */
[----:B------:R-:W-:Y:S06]  /*0880*/  @P0 EXIT ;  /* 0x000000000000094d */ /* 0x000fec0003800000 */
[----:B------:R-:W-:Y:S01]  /*0890*/  FMUL R4, R4, 0.25 ;  /* 0x3e80000004047820 */ /* 0x000fe20000400000 */
[----:B------:R-:W-:-:S05]  /*08a0*/  FMUL R5, R16, 0.25 ;  /* 0x3e80000010057820 */ /* 0x000fca0000400000 */
[----:B------:R-:W-:Y:S01]  /*08b0*/  STG.E.64 desc[UR4][R10.64], R4 ;  /* 0x000000040a007986 */ /* 0x000fe2000c101b04 */
[----:B------:R-:W-:Y:S05]  /*08c0*/  EXIT ;  /* 0x000000000000794d */ /* 0x000fea0003800000 */
.L_x_0:
[----:B------:R-:W-:-:S00]  /*08d0*/  BRA `(.L_x_0) ;  /* 0xfffffffc00fc7947 */ /* 0x000fc0000383ffff */
[----:B------:R-:W-:-:S00]  /*08e0*/  NOP ;  /* 0x0000000000007918 */ /* 0x000fc00000000000 */
        /* <DEDUP_REMOVED lines=9> */
.L_x_1:


//--------------------- .nv.constant0.triton_poi_fused_mean_mul_sigmoid_42 --------------------------
	.section	.nv.constant0.triton_poi_fused_mean_mul_sigmoid_42,"a",@progbits
	.sectionflags	@""
	.align	4
.nv.constant0.triton_poi_fused_mean_mul_sigmoid_42:
	.zero		548
